//
// Generated by NVIDIA NVVM Compiler
//
// Compiler Build ID: CL-36424714
// Cuda compilation tools, release 13.0, V13.0.88
// Based on NVVM 20.0.0
//

.version 9.0
.target sm_100
.address_size 64

	// .globl	_Z10kernSquarePii

.visible .entry _Z10kernSquarePii(
	.param .u64 .ptr .align 1 _Z10kernSquarePii_param_0,
	.param .u32 _Z10kernSquarePii_param_1
)
{
	.reg .pred 	%p<10>;
	.reg .b32 	%r<81>;
	.reg .b64 	%rd<16>;

	ld.param.u64 	%rd8, [_Z10kernSquarePii_param_0];
	ld.param.u32 	%r16, [_Z10kernSquarePii_param_1];
	cvta.to.global.u64 	%rd1, %rd8;
	setp.lt.s32 	%p1, %r16, 1;
	@%p1 bra 	$L__BB0_13;
	and.b32  	%r1, %r16, 15;
	setp.lt.u32 	%p2, %r16, 16;
	mov.b32 	%r78, 0;
	@%p2 bra 	$L__BB0_4;
	and.b32  	%r78, %r16, 2147483632;
	neg.s32 	%r76, %r78;
	add.s64 	%rd14, %rd1, 32;
$L__BB0_3:
	.pragma "nounroll";
	ld.global.u32 	%r18, [%rd14+-32];
	mul.lo.s32 	%r19, %r18, %r18;
	st.global.u32 	[%rd14+-32], %r19;
	ld.global.u32 	%r20, [%rd14+-28];
	mul.lo.s32 	%r21, %r20, %r20;
	st.global.u32 	[%rd14+-28], %r21;
	ld.global.u32 	%r22, [%rd14+-24];
	mul.lo.s32 	%r23, %r22, %r22;
	st.global.u32 	[%rd14+-24], %r23;
	ld.global.u32 	%r24, [%rd14+-20];
	mul.lo.s32 	%r25, %r24, %r24;
	st.global.u32 	[%rd14+-20], %r25;
	ld.global.u32 	%r26, [%rd14+-16];
	mul.lo.s32 	%r27, %r26, %r26;
	st.global.u32 	[%rd14+-16], %r27;
	ld.global.u32 	%r28, [%rd14+-12];
	mul.lo.s32 	%r29, %r28, %r28;
	st.global.u32 	[%rd14+-12], %r29;
	ld.global.u32 	%r30, [%rd14+-8];
	mul.lo.s32 	%r31, %r30, %r30;
	st.global.u32 	[%rd14+-8], %r31;
	ld.global.u32 	%r32, [%rd14+-4];
	mul.lo.s32 	%r33, %r32, %r32;
	st.global.u32 	[%rd14+-4], %r33;
	ld.global.u32 	%r34, [%rd14];
	mul.lo.s32 	%r35, %r34, %r34;
	st.global.u32 	[%rd14], %r35;
	ld.global.u32 	%r36, [%rd14+4];
	mul.lo.s32 	%r37, %r36, %r36;
	st.global.u32 	[%rd14+4], %r37;
	ld.global.u32 	%r38, [%rd14+8];
	mul.lo.s32 	%r39, %r38, %r38;
	st.global.u32 	[%rd14+8], %r39;
	ld.global.u32 	%r40, [%rd14+12];
	mul.lo.s32 	%r41, %r40, %r40;
	st.global.u32 	[%rd14+12], %r41;
	ld.global.u32 	%r42, [%rd14+16];
	mul.lo.s32 	%r43, %r42, %r42;
	st.global.u32 	[%rd14+16], %r43;
	ld.global.u32 	%r44, [%rd14+20];
	mul.lo.s32 	%r45, %r44, %r44;
	st.global.u32 	[%rd14+20], %r45;
	ld.global.u32 	%r46, [%rd14+24];
	mul.lo.s32 	%r47, %r46, %r46;
	st.global.u32 	[%rd14+24], %r47;
	ld.global.u32 	%r48, [%rd14+28];
	mul.lo.s32 	%r49, %r48, %r48;
	st.global.u32 	[%rd14+28], %r49;
	add.s32 	%r76, %r76, 16;
	add.s64 	%rd14, %rd14, 64;
	setp.ne.s32 	%p3, %r76, 0;
	@%p3 bra 	$L__BB0_3;
$L__BB0_4:
	setp.eq.s32 	%p4, %r1, 0;
	@%p4 bra 	$L__BB0_13;
	and.b32  	%r7, %r16, 7;
	setp.lt.u32 	%p5, %r1, 8;
	@%p5 bra 	$L__BB0_7;
	mul.wide.u32 	%rd9, %r78, 4;
	add.s64 	%rd10, %rd1, %rd9;
	ld.global.u32 	%r50, [%rd10];
	mul.lo.s32 	%r51, %r50, %r50;
	st.global.u32 	[%rd10], %r51;
	ld.global.u32 	%r52, [%rd10+4];
	mul.lo.s32 	%r53, %r52, %r52;
	st.global.u32 	[%rd10+4], %r53;
	ld.global.u32 	%r54, [%rd10+8];
	mul.lo.s32 	%r55, %r54, %r54;
	st.global.u32 	[%rd10+8], %r55;
	ld.global.u32 	%r56, [%rd10+12];
	mul.lo.s32 	%r57, %r56, %r56;
	st.global.u32 	[%rd10+12], %r57;
	ld.global.u32 	%r58, [%rd10+16];
	mul.lo.s32 	%r59, %r58, %r58;
	st.global.u32 	[%rd10+16], %r59;
	ld.global.u32 	%r60, [%rd10+20];
	mul.lo.s32 	%r61, %r60, %r60;
	st.global.u32 	[%rd10+20], %r61;
	ld.global.u32 	%r62, [%rd10+24];
	mul.lo.s32 	%r63, %r62, %r62;
	st.global.u32 	[%rd10+24], %r63;
	ld.global.u32 	%r64, [%rd10+28];
	mul.lo.s32 	%r65, %r64, %r64;
	st.global.u32 	[%rd10+28], %r65;
	add.s32 	%r78, %r78, 8;
$L__BB0_7:
	setp.eq.s32 	%p6, %r7, 0;
	@%p6 bra 	$L__BB0_13;
	and.b32  	%r10, %r16, 3;
	setp.lt.u32 	%p7, %r7, 4;
	@%p7 bra 	$L__BB0_10;
	mul.wide.u32 	%rd11, %r78, 4;
	add.s64 	%rd12, %rd1, %rd11;
	ld.global.u32 	%r66, [%rd12];
	mul.lo.s32 	%r67, %r66, %r66;
	st.global.u32 	[%rd12], %r67;
	ld.global.u32 	%r68, [%rd12+4];
	mul.lo.s32 	%r69, %r68, %r68;
	st.global.u32 	[%rd12+4], %r69;
	ld.global.u32 	%r70, [%rd12+8];
	mul.lo.s32 	%r71, %r70, %r70;
	st.global.u32 	[%rd12+8], %r71;
	ld.global.u32 	%r72, [%rd12+12];
	mul.lo.s32 	%r73, %r72, %r72;
	st.global.u32 	[%rd12+12], %r73;
	add.s32 	%r78, %r78, 4;
$L__BB0_10:
	setp.eq.s32 	%p8, %r10, 0;
	@%p8 bra 	$L__BB0_13;
	mul.wide.u32 	%rd13, %r78, 4;
	add.s64 	%rd15, %rd1, %rd13;
	neg.s32 	%r80, %r10;
$L__BB0_12:
	.pragma "nounroll";
	ld.global.u32 	%r74, [%rd15];
	mul.lo.s32 	%r75, %r74, %r74;
	st.global.u32 	[%rd15], %r75;
	add.s64 	%rd15, %rd15, 4;
	add.s32 	%r80, %r80, 1;
	setp.ne.s32 	%p9, %r80, 0;
	@%p9 bra 	$L__BB0_12;
$L__BB0_13:
	ret;

}


// ===== COMPILED SASS (sm_100) =====

	.target	sm_100

	.elftype	@"ET_EXEC"


//--------------------- .note.nv.tkinfo           --------------------------
	.section	.note.nv.tkinfo,"",@"SHT_NOTE"
	.sectionflags	@"SHF_NOTE_NV_TKINFO"
	.tkinfo
        /*0018*/ 	.word	0x00000002
        /*0030*/ 	.string	""
        /*0030*/ 	.string	"ptxas"
        /*0030*/ 	.string	"Cuda compilation tools, release 13.0, V13.0.88"
        /*0030*/ 	.string	"Build cuda_13.0.r13.0/compiler.36424714_0"
        /*0030*/ 	.string	"-arch sm_100 -m 64 "



//--------------------- .note.nv.cuinfo           --------------------------
	.section	.note.nv.cuinfo,"",@"SHT_NOTE"
	.sectionflags	@"SHF_NOTE_NV_CUINFO"
        /*0018*/ 	.short	0x0002
        /*001a*/ 	.short	0x0064
        /*001c*/ 	.short	0x0082
	.zero		2


//--------------------- .nv.info                  --------------------------
	.section	.nv.info,"",@"SHT_CUDA_INFO"
	.align	4


	//----- nvinfo : EIATTR_REGCOUNT
	.align		4
        /*0000*/ 	.byte	0x04, 0x2f
        /*0002*/ 	.short	(.L_1 - .L_0)
	.align		4
.L_0:
        /*0004*/ 	.word	index@(_Z10kernSquarePii)
        /*0008*/ 	.word	0x00000020


	//----- nvinfo : EIATTR_FRAME_SIZE
	.align		4
.L_1:
        /*000c*/ 	.byte	0x04, 0x11
        /*000e*/ 	.short	(.L_3 - .L_2)
	.align		4
.L_2:
        /*0010*/ 	.word	index@(_Z10kernSquarePii)
        /*0014*/ 	.word	0x00000000


	//----- nvinfo : EIATTR_MIN_STACK_SIZE
	.align		4
.L_3:
        /*0018*/ 	.byte	0x04, 0x12
        /*001a*/ 	.short	(.L_5 - .L_4)
	.align		4
.L_4:
        /*001c*/ 	.word	index@(_Z10kernSquarePii)
        /*0020*/ 	.word	0x00000000
.L_5:


//--------------------- .nv.compat                --------------------------
	.section	.nv.compat,"",@"SHT_CUDA_COMPAT_INFO"
	.align	4
        /*0000*/ 	.byte	0x02, 0x09, 0x00, 0x00, 0x02, 0x02, 0x01, 0x00, 0x02, 0x05, 0x05, 0x00, 0x03, 0x07, 0x01, 0x01
        /*0010*/ 	.byte	0x02, 0x03, 0x00, 0x00, 0x02, 0x06, 0x01, 0x00, 0x04, 0x0b, 0x08, 0x00, 0x09, 0x00, 0x00, 0x00
        /*0020*/ 	.byte	0x00, 0x00, 0x00, 0x00


//--------------------- .nv.info._Z10kernSquarePii --------------------------
	.section	.nv.info._Z10kernSquarePii,"",@"SHT_CUDA_INFO"
	.sectionflags	@""
	.align	4


	//----- nvinfo : EIATTR_CUDA_API_VERSION
	.align		4
        /*0000*/ 	.byte	0x04, 0x37
        /*0002*/ 	.short	(.L_7 - .L_6)
.L_6:
        /*0004*/ 	.word	0x00000082


	//----- nvinfo : EIATTR_KPARAM_INFO
	.align		4
.L_7:
        /*0008*/ 	.byte	0x04, 0x17
        /*000a*/ 	.short	(.L_9 - .L_8)
.L_8:
        /*000c*/ 	.word	0x00000000
        /*0010*/ 	.short	0x0001
        /*0012*/ 	.short	0x0008
        /*0014*/ 	.byte	0x00, 0xf0, 0x11, 0x00


	//----- nvinfo : EIATTR_KPARAM_INFO
	.align		4
.L_9:
        /*0018*/ 	.byte	0x04, 0x17
        /*001a*/ 	.short	(.L_11 - .L_10)
.L_10:
        /*001c*/ 	.word	0x00000000
        /*0020*/ 	.short	0x0000
        /*0022*/ 	.short	0x0000
        /*0024*/ 	.byte	0x00, 0xf5, 0x21, 0x00


	//----- nvinfo : EIATTR_SPARSE_MMA_MASK
	.align		4
.L_11:
        /*0028*/ 	.byte	0x03, 0x50
        /*002a*/ 	.short	0x0000


	//----- nvinfo : EIATTR_MAXREG_COUNT
	.align		4
        /*002c*/ 	.byte	0x03, 0x1b
        /*002e*/ 	.short	0x00ff


	//----- nvinfo : EIATTR_MERCURY_ISA_VERSION
	.align		4
        /*0030*/ 	.byte	0x03, 0x5f
        /*0032*/ 	.short	0x0101


	//----- nvinfo : EIATTR_VRC_CTA_INIT_COUNT
	.align		4
        /*0034*/ 	.byte	0x02, 0x4a
	.zero		1
	.zero		1


	//----- nvinfo : EIATTR_EXIT_INSTR_OFFSETS
	.align		4
        /*0038*/ 	.byte	0x04, 0x1c
        /*003a*/ 	.short	(.L_13 - .L_12)


	//   ....[0]....
.L_12:
        /*003c*/ 	.word	0x00000030


	//   ....[1]....
        /*0040*/ 	.word	0x00000480


	//   ....[2]....
        /*0044*/ 	.word	0x00000680


	//   ....[3]....
        /*0048*/ 	.word	0x000007c0


	//   ....[4]....
        /*004c*/ 	.word	0x000008c0


	//----- nvinfo : EIATTR_CBANK_PARAM_SIZE
	.align		4
.L_13:
        /*0050*/ 	.byte	0x03, 0x19
        /*0052*/ 	.short	0x000c


	//----- nvinfo : EIATTR_PARAM_CBANK
	.align		4
        /*0054*/ 	.byte	0x04, 0x0a
        /*0056*/ 	.short	(.L_15 - .L_14)
	.align		4
.L_14:
        /*0058*/ 	.word	index@(.nv.constant0._Z10kernSquarePii)
        /*005c*/ 	.short	0x0380
        /*005e*/ 	.short	0x000c


	//----- nvinfo : EIATTR_SW_WAR
	.align		4
.L_15:
        /*0060*/ 	.byte	0x04, 0x36
        /*0062*/ 	.short	(.L_17 - .L_16)
.L_16:
        /*0064*/ 	.word	0x00000008
.L_17:


//--------------------- .nv.callgraph             --------------------------
	.section	.nv.callgraph,"",@"SHT_CUDA_CALLGRAPH"
	.align	4
	.sectionentsize	8
	.align		4
        /*0000*/ 	.word	0x00000000
	.align		4
        /*0004*/ 	.word	0xffffffff
	.align		4
        /*0008*/ 	.word	0x00000000
	.align		4
        /*000c*/ 	.word	0xfffffffe
	.align		4
        /*0010*/ 	.word	0x00000000
	.align		4
        /*0014*/ 	.word	0xfffffffd
	.align		4
        /*0018*/ 	.word	0x00000000
	.align		4
        /*001c*/ 	.word	0xfffffffc


//--------------------- .text._Z10kernSquarePii   --------------------------
	.section	.text._Z10kernSquarePii,"ax",@progbits
	.align	128
        .global         _Z10kernSquarePii
        .type           _Z10kernSquarePii,@function
        .size           _Z10kernSquarePii,(.L_x_6 - _Z10kernSquarePii)
        .other          _Z10kernSquarePii,@"STO_CUDA_ENTRY STV_DEFAULT"
_Z10kernSquarePii:
.text._Z10kernSquarePii:
[----:B------:R-:W-:Y:S08]  /*0000*/  LDC R1, c[0x0][0x37c] ;  /* 0x0000df00ff017b82 */ /* 0x000ff00000000800 */
[----:B------:R-:W0:Y:S02]  /*0010*/  LDC R4, c[0x0][0x388] ;  /* 0x0000e200ff047b82 */ /* 0x000e240000000800 */
[----:B0-----:R-:W-:-:S13]  /*0020*/  ISETP.GE.AND P0, PT, R4, 0x1, PT ;  /* 0x000000010400780c */ /* 0x001fda0003f06270 */
[----:B------:R-:W-:Y:S05]  /*0030*/  @!P0 EXIT ;  /* 0x000000000000894d */ /* 0x000fea0003800000 */
[C---:B------:R-:W-:Y:S01]  /*0040*/  ISETP.GE.U32.AND P1, PT, R4.reuse, 0x10, PT ;  /* 0x000000100400780c */ /* 0x040fe20003f26070 */
[----:B------:R-:W0:Y:S01]  /*0050*/  LDCU.64 UR6, c[0x0][0x358] ;  /* 0x00006b00ff0677ac */ /* 0x000e220008000a00 */
[----:B------:R-:W-:Y:S01]  /*0060*/  LOP3.LUT R28, R4, 0xf, RZ, 0xc0, !PT ;  /* 0x0000000f041c7812 */ /* 0x000fe200078ec0ff */
[----:B------:R-:W-:-:S03]  /*0070*/  HFMA2 R0, -RZ, RZ, 0, 0 ;  /* 0x00000000ff007431 */ /* 0x000fc600000001ff */
[----:B------:R-:W-:-:S07]  /*0080*/  ISETP.NE.AND P0, PT, R28, RZ, PT ;  /* 0x000000ff1c00720c */ /* 0x000fce0003f05270 */
[----:B------:R-:W-:Y:S06]  /*0090*/  @!P1 BRA `(.L_x_0) ;  /* 0x0000000000f89947 */ /* 0x000fec0003800000 */
[----:B------:R-:W1:Y:S01]  /*00a0*/  LDCU.64 UR4, c[0x0][0x380] ;  /* 0x00007000ff0477ac */ /* 0x000e620008000a00 */
[----:B------:R-:W-:-:S04]  /*00b0*/  LOP3.LUT R0, R4, 0x7ffffff0, RZ, 0xc0, !PT ;  /* 0x7ffffff004007812 */ /* 0x000fc800078ec0ff */
[----:B------:R-:W-:Y:S01]  /*00c0*/  IADD3 R5, PT, PT, -R0, RZ, RZ ;  /* 0x000000ff00057210 */ /* 0x000fe20007ffe1ff */
[----:B-1----:R-:W-:-:S04]  /*00d0*/  UIADD3 UR4, UP0, UPT, UR4, 0x20, URZ ;  /* 0x0000002004047890 */ /* 0x002fc8000ff1e0ff */
[----:B------:R-:W-:Y:S02]  /*00e0*/  UIADD3.X UR5, UPT, UPT, URZ, UR5, URZ, UP0, !UPT ;  /* 0x00000005ff057290 */ /* 0x000fe400087fe4ff */
[----:B------:R-:W-:-:S04]  /*00f0*/  MOV R6, UR4 ;  /* 0x0000000400067c02 */ /* 0x000fc80008000f00 */
[----:B------:R-:W-:-:S07]  /*0100*/  MOV R11, UR5 ;  /* 0x00000005000b7c02 */ /* 0x000fce0008000f00 */
.L_x_1:
[----:B-1----:R-:W-:Y:S02]  /*0110*/  MOV R2, R6 ;  /* 0x0000000600027202 */ /* 0x002fe40000000f00 */
[----:B------:R-:W-:-:S05]  /*0120*/  MOV R3, R11 ;  /* 0x0000000b00037202 */ /* 0x000fca0000000f00 */
[----:B0-----:R-:W2:Y:S04]  /*0130*/  LDG.E R14, desc[UR6][R2.64+-0x20] ;  /* 0xffffe006020e7981 */ /* 0x001ea8000c1e1900 */
[----:B------:R-:W3:Y:S04]  /*0140*/  LDG.E R16, desc[UR6][R2.64+-0x1c] ;  /* 0xffffe40602107981 */ /* 0x000ee8000c1e1900 */
[----:B------:R-:W4:Y:S04]  /*0150*/  LDG.E R18, desc[UR6][R2.64+-0x18] ;  /* 0xffffe80602127981 */ /* 0x000f28000c1e1900 */
[----:B------:R-:W5:Y:S04]  /*0160*/  LDG.E R20, desc[UR6][R2.64+-0x14] ;  /* 0xffffec0602147981 */ /* 0x000f68000c1e1900 */
        /* <DEDUP_REMOVED lines=11> */
[----:B------:R-:W5:Y:S01]  /*0220*/  LDG.E R7, desc[UR6][R2.64+0x1c] ;  /* 0x00001c0602077981 */ /* 0x000f62000c1e1900 */
[----:B------:R-:W-:-:S04]  /*0230*/  IADD3 R5, PT, PT, R5, 0x10, RZ ;  /* 0x0000001005057810 */ /* 0x000fc80007ffe0ff */
[----:B------:R-:W-:Y:S01]  /*0240*/  ISETP.NE.AND P1, PT, R5, RZ, PT ;  /* 0x000000ff0500720c */ /* 0x000fe20003f25270 */
[----:B--2---:R-:W-:Y:S02]  /*0250*/  IMAD R15, R14, R14, RZ ;  /* 0x0000000e0e0f7224 */ /* 0x004fe400078e02ff */
[----:B---3--:R-:W-:-:S03]  /*0260*/  IMAD R17, R16, R16, RZ ;  /* 0x0000001010117224 */ /* 0x008fc600078e02ff */
[----:B------:R0:W-:Y:S01]  /*0270*/  STG.E desc[UR6][R2.64+-0x20], R15 ;  /* 0xffffe00f02007986 */ /* 0x0001e2000c101906 */
[----:B----4-:R-:W-:-:S03]  /*0280*/  IMAD R19, R18, R18, RZ ;  /* 0x0000001212137224 */ /* 0x010fc600078e02ff */
[----:B------:R1:W-:Y:S01]  /*0290*/  STG.E desc[UR6][R2.64+-0x1c], R17 ;  /* 0xffffe41102007986 */ /* 0x0003e2000c101906 */
[----:B-----5:R-:W-:-:S03]  /*02a0*/  IMAD R21, R20, R20, RZ ;  /* 0x0000001414157224 */ /* 0x020fc600078e02ff */
[----:B------:R2:W-:Y:S01]  /*02b0*/  STG.E desc[UR6][R2.64+-0x18], R19 ;  /* 0xffffe81302007986 */ /* 0x0005e2000c101906 */
[----:B------:R-:W-:-:S03]  /*02c0*/  IMAD R23, R22, R22, RZ ;  /* 0x0000001616177224 */ /* 0x000fc600078e02ff */
[----:B------:R3:W-:Y:S01]  /*02d0*/  STG.E desc[UR6][R2.64+-0x14], R21 ;  /* 0xffffec1502007986 */ /* 0x0007e2000c101906 */
[----:B------:R-:W-:-:S03]  /*02e0*/  IMAD R25, R24, R24, RZ ;  /* 0x0000001818197224 */ /* 0x000fc600078e02ff */
[----:B------:R-:W-:Y:S01]  /*02f0*/  STG.E desc[UR6][R2.64+-0x10], R23 ;  /* 0xfffff01702007986 */ /* 0x000fe2000c101906 */
[----:B0-----:R-:W-:-:S03]  /*0300*/  IMAD R15, R26, R26, RZ ;  /* 0x0000001a1a0f7224 */ /* 0x001fc600078e02ff */
[----:B------:R-:W-:Y:S01]  /*0310*/  STG.E desc[UR6][R2.64+-0xc], R25 ;  /* 0xfffff41902007986 */ /* 0x000fe2000c101906 */
[----:B------:R-:W-:-:S03]  /*0320*/  IMAD R27, R27, R27, RZ ;  /* 0x0000001b1b1b7224 */ /* 0x000fc600078e02ff */
[----:B------:R-:W-:Y:S01]  /*0330*/  STG.E desc[UR6][R2.64+-0x8], R15 ;  /* 0xfffff80f02007986 */ /* 0x000fe2000c101906 */
[----:B------:R-:W-:-:S03]  /*0340*/  IMAD R13, R13, R13, RZ ;  /* 0x0000000d0d0d7224 */ /* 0x000fc600078e02ff */
[----:B------:R-:W-:Y:S01]  /*0350*/  STG.E desc[UR6][R2.64+-0x4], R27 ;  /* 0xfffffc1b02007986 */ /* 0x000fe2000c101906 */
[----:B------:R-:W-:-:S03]  /*0360*/  IMAD R29, R12, R12, RZ ;  /* 0x0000000c0c1d7224 */ /* 0x000fc600078e02ff */
[----:B------:R-:W-:Y:S01]  /*0370*/  STG.E desc[UR6][R2.64], R13 ;  /* 0x0000000d02007986 */ /* 0x000fe2000c101906 */
[----:B------:R-:W-:-:S03]  /*0380*/  IMAD R11, R11, R11, RZ ;  /* 0x0000000b0b0b7224 */ /* 0x000fc600078e02ff */
[----:B------:R-:W-:Y:S01]  /*0390*/  STG.E desc[UR6][R2.64+0x4], R29 ;  /* 0x0000041d02007986 */ /* 0x000fe2000c101906 */
[----:B-1----:R-:W-:-:S03]  /*03a0*/  IMAD R17, R10, R10, RZ ;  /* 0x0000000a0a117224 */ /* 0x002fc600078e02ff */
[----:B------:R0:W-:Y:S01]  /*03b0*/  STG.E desc[UR6][R2.64+0x8], R11 ;  /* 0x0000080b02007986 */ /* 0x0001e2000c101906 */
[----:B--2---:R-:W-:Y:S01]  /*03c0*/  IMAD R19, R6, R6, RZ ;  /* 0x0000000606137224 */ /* 0x004fe200078e02ff */
[----:B------:R-:W-:Y:S02]  /*03d0*/  IADD3 R6, P2, PT, R2, 0x40, RZ ;  /* 0x0000004002067810 */ /* 0x000fe40007f5e0ff */
[----:B------:R1:W-:Y:S01]  /*03e0*/  STG.E desc[UR6][R2.64+0xc], R17 ;  /* 0x00000c1102007986 */ /* 0x0003e2000c101906 */
[----:B------:R-:W-:-:S03]  /*03f0*/  IMAD R9, R9, R9, RZ ;  /* 0x0000000909097224 */ /* 0x000fc600078e02ff */
[----:B------:R1:W-:Y:S01]  /*0400*/  STG.E desc[UR6][R2.64+0x10], R19 ;  /* 0x0000101302007986 */ /* 0x0003e2000c101906 */
[----:B---3--:R-:W-:Y:S01]  /*0410*/  IMAD R21, R8, R8, RZ ;  /* 0x0000000808157224 */ /* 0x008fe200078e02ff */
[----:B0-----:R-:W-:Y:S02]  /*0420*/  IADD3.X R11, PT, PT, RZ, R3, RZ, P2, !PT ;  /* 0x00000003ff0b7210 */ /* 0x001fe400017fe4ff */
[----:B------:R1:W-:Y:S01]  /*0430*/  STG.E desc[UR6][R2.64+0x14], R9 ;  /* 0x0000140902007986 */ /* 0x0003e2000c101906 */
[----:B------:R-:W-:-:S03]  /*0440*/  IMAD R7, R7, R7, RZ ;  /* 0x0000000707077224 */ /* 0x000fc600078e02ff */
[----:B------:R1:W-:Y:S04]  /*0450*/  STG.E desc[UR6][R2.64+0x18], R21 ;  /* 0x0000181502007986 */ /* 0x0003e8000c101906 */
[----:B------:R1:W-:Y:S01]  /*0460*/  STG.E desc[UR6][R2.64+0x1c], R7 ;  /* 0x00001c0702007986 */ /* 0x0003e2000c101906 */
[----:B------:R-:W-:Y:S05]  /*0470*/  @P1 BRA `(.L_x_1) ;  /* 0xfffffffc00241947 */ /* 0x000fea000383ffff */
.L_x_0:
[----:B0-----:R-:W-:Y:S05]  /*0480*/  @!P0 EXIT ;  /* 0x000000000000894d */ /* 0x001fea0003800000 */
[----:B------:R-:W-:Y:S02]  /*0490*/  ISETP.GE.U32.AND P0, PT, R28, 0x8, PT ;  /* 0x000000081c00780c */ /* 0x000fe40003f06070 */
[----:B------:R-:W-:-:S04]  /*04a0*/  LOP3.LUT R20, R4, 0x7, RZ, 0xc0, !PT ;  /* 0x0000000704147812 */ /* 0x000fc800078ec0ff */
[----:B------:R-:W-:-:S07]  /*04b0*/  ISETP.NE.AND P1, PT, R20, RZ, PT ;  /* 0x000000ff1400720c */ /* 0x000fce0003f25270 */
[----:B------:R-:W-:Y:S06]  /*04c0*/  @!P0 BRA `(.L_x_2) ;  /* 0x00000000006c8947 */ /* 0x000fec0003800000 */
[----:B-1----:R-:W0:Y:S02]  /*04d0*/  LDC.64 R2, c[0x0][0x380] ;  /* 0x0000e000ff027b82 */ /* 0x002e240000000a00 */
[----:B0-----:R-:W-:-:S05]  /*04e0*/  IMAD.WIDE.U32 R2, R0, 0x4, R2 ;  /* 0x0000000400027825 */ /* 0x001fca00078e0002 */
[----:B------:R-:W2:Y:S04]  /*04f0*/  LDG.E R5, desc[UR6][R2.64] ;  /* 0x0000000602057981 */ /* 0x000ea8000c1e1900 */
[----:B------:R-:W3:Y:S04]  /*0500*/  LDG.E R6, desc[UR6][R2.64+0x4] ;  /* 0x0000040602067981 */ /* 0x000ee8000c1e1900 */
[----:B------:R-:W4:Y:S04]  /*0510*/  LDG.E R8, desc[UR6][R2.64+0x8] ;  /* 0x0000080602087981 */ /* 0x000f28000c1e1900 */
[----:B------:R-:W5:Y:S04]  /*0520*/  LDG.E R10, desc[UR6][R2.64+0xc] ;  /* 0x00000c06020a7981 */ /* 0x000f68000c1e1900 */
[----:B------:R-:W5:Y:S04]  /*0530*/  LDG.E R12, desc[UR6][R2.64+0x10] ;  /* 0x00001006020c7981 */ /* 0x000f68000c1e1900 */
[----:B------:R-:W5:Y:S04]  /*0540*/  LDG.E R14, desc[UR6][R2.64+0x14] ;  /* 0x00001406020e7981 */ /* 0x000f68000c1e1900 */
[----:B------:R-:W5:Y:S04]  /*0550*/  LDG.E R16, desc[UR6][R2.64+0x18] ;  /* 0x0000180602107981 */ /* 0x000f68000c1e1900 */
[----:B------:R-:W5:Y:S01]  /*0560*/  LDG.E R18, desc[UR6][R2.64+0x1c] ;  /* 0x00001c0602127981 */ /* 0x000f62000c1e1900 */
[----:B------:R-:W-:Y:S01]  /*0570*/  IADD3 R0, PT, PT, R0, 0x8, RZ ;  /* 0x0000000800007810 */ /* 0x000fe20007ffe0ff */
[----:B--2---:R-:W-:-:S02]  /*0580*/  IMAD R5, R5, R5, RZ ;  /* 0x0000000505057224 */ /* 0x004fc400078e02ff */
        /* <DEDUP_REMOVED lines=9> */
[----:B------:R0:W-:Y:S01]  /*0620*/  STG.E desc[UR6][R2.64+0x10], R13 ;  /* 0x0000100d02007986 */ /* 0x0001e2000c101906 */
[----:B------:R-:W-:-:S03]  /*0630*/  IMAD R17, R16, R16, RZ ;  /* 0x0000001010117224 */ /* 0x000fc600078e02ff */
[----:B------:R0:W-:Y:S01]  /*0640*/  STG.E desc[UR6][R2.64+0x14], R15 ;  /* 0x0000140f02007986 */ /* 0x0001e2000c101906 */
[----:B------:R-:W-:-:S03]  /*0650*/  IMAD R19, R18, R18, RZ ;  /* 0x0000001212137224 */ /* 0x000fc600078e02ff */
[----:B------:R0:W-:Y:S04]  /*0660*/  STG.E desc[UR6][R2.64+0x18], R17 ;  /* 0x0000181102007986 */ /* 0x0001e8000c101906 */
[----:B------:R0:W-:Y:S02]  /*0670*/  STG.E desc[UR6][R2.64+0x1c], R19 ;  /* 0x00001c1302007986 */ /* 0x0001e4000c101906 */
.L_x_2:
[----:B------:R-:W-:Y:S05]  /*0680*/  @!P1 EXIT ;  /* 0x000000000000994d */ /* 0x000fea0003800000 */
[----:B------:R-:W-:Y:S02]  /*0690*/  ISETP.GE.U32.AND P0, PT, R20, 0x4, PT ;  /* 0x000000041400780c */ /* 0x000fe40003f06070 */
[----:B------:R-:W-:-:S04]  /*06a0*/  LOP3.LUT R4, R4, 0x3, RZ, 0xc0, !PT ;  /* 0x0000000304047812 */ /* 0x000fc800078ec0ff */
[----:B------:R-:W-:-:S07]  /*06b0*/  ISETP.NE.AND P1, PT, R4, RZ, PT ;  /* 0x000000ff0400720c */ /* 0x000fce0003f25270 */
[----:B------:R-:W-:Y:S06]  /*06c0*/  @!P0 BRA `(.L_x_3) ;  /* 0x00000000003c8947 */ /* 0x000fec0003800000 */
[----:B01----:R-:W0:Y:S02]  /*06d0*/  LDC.64 R2, c[0x0][0x380] ;  /* 0x0000e000ff027b82 */ /* 0x003e240000000a00 */
[----:B0-----:R-:W-:-:S05]  /*06e0*/  IMAD.WIDE.U32 R2, R0, 0x4, R2 ;  /* 0x0000000400027825 */ /* 0x001fca00078e0002 */
[----:B------:R-:W2:Y:S04]  /*06f0*/  LDG.E R5, desc[UR6][R2.64] ;  /* 0x0000000602057981 */ /* 0x000ea8000c1e1900 */
[----:B------:R-:W3:Y:S04]  /*0700*/  LDG.E R6, desc[UR6][R2.64+0x4] ;  /* 0x0000040602067981 */ /* 0x000ee8000c1e1900 */
[----:B------:R-:W4:Y:S04]  /*0710*/  LDG.E R8, desc[UR6][R2.64+0x8] ;  /* 0x0000080602087981 */ /* 0x000f28000c1e1900 */
        /* <DEDUP_REMOVED lines=8> */
[----:B------:R2:W-:Y:S04]  /*07a0*/  STG.E desc[UR6][R2.64+0x8], R9 ;  /* 0x0000080902007986 */ /* 0x0005e8000c101906 */
[----:B------:R2:W-:Y:S02]  /*07b0*/  STG.E desc[UR6][R2.64+0xc], R11 ;  /* 0x00000c0b02007986 */ /* 0x0005e4000c101906 */
.L_x_3:
[----:B------:R-:W-:Y:S05]  /*07c0*/  @!P1 EXIT ;  /* 0x000000000000994d */ /* 0x000fea0003800000 */
[----:B012---:R-:W0:Y:S01]  /*07d0*/  LDC.64 R2, c[0x0][0x380] ;  /* 0x0000e000ff027b82 */ /* 0x007e220000000a00 */
[----:B------:R-:W-:Y:S01]  /*07e0*/  IADD3 R4, PT, PT, -R4, RZ, RZ ;  /* 0x000000ff04047210 */ /* 0x000fe20007ffe1ff */
[----:B0-----:R-:W-:-:S03]  /*07f0*/  IMAD.WIDE.U32 R2, R0, 0x4, R2 ;  /* 0x0000000400027825 */ /* 0x001fc600078e0002 */
[----:B------:R-:W-:Y:S02]  /*0800*/  MOV R0, R2 ;  /* 0x0000000200007202 */ /* 0x000fe40000000f00 */
[----:B------:R-:W-:-:S07]  /*0810*/  MOV R7, R3 ;  /* 0x0000000300077202 */ /* 0x000fce0000000f00 */
.L_x_4:
[----:B0-----:R-:W-:Y:S02]  /*0820*/  MOV R2, R0 ;  /* 0x0000000000027202 */ /* 0x001fe40000000f00 */
[----:B------:R-:W-:-:S05]  /*0830*/  MOV R3, R7 ;  /* 0x0000000700037202 */ /* 0x000fca0000000f00 */
[----:B------:R-:W2:Y:S01]  /*0840*/  LDG.E R0, desc[UR6][R2.64] ;  /* 0x0000000602007981 */ /* 0x000ea2000c1e1900 */
[----:B------:R-:W-:-:S04]  /*0850*/  IADD3 R4, PT, PT, R4, 0x1, RZ ;  /* 0x0000000104047810 */ /* 0x000fc80007ffe0ff */
[----:B------:R-:W-:Y:S01]  /*0860*/  ISETP.NE.AND P0, PT, R4, RZ, PT ;  /* 0x000000ff0400720c */ /* 0x000fe20003f05270 */
[----:B--2---:R-:W-:Y:S01]  /*0870*/  IMAD R5, R0, R0, RZ ;  /* 0x0000000000057224 */ /* 0x004fe200078e02ff */
[----:B------:R-:W-:-:S04]  /*0880*/  IADD3 R0, P1, PT, R2, 0x4, RZ ;  /* 0x0000000402007810 */ /* 0x000fc80007f3e0ff */
[----:B------:R0:W-:Y:S01]  /*0890*/  STG.E desc[UR6][R2.64], R5 ;  /* 0x0000000502007986 */ /* 0x0001e2000c101906 */
[----:B------:R-:W-:-:S06]  /*08a0*/  IADD3.X R7, PT, PT, RZ, R3, RZ, P1, !PT ;  /* 0x00000003ff077210 */ /* 0x000fcc0000ffe4ff */
[----:B------:R-:W-:Y:S05]  /*08b0*/  @P0 BRA `(.L_x_4) ;  /* 0xfffffffc00d80947 */ /* 0x000fea000383ffff */
[----:B------:R-:W-:Y:S05]  /*08c0*/  EXIT ;  /* 0x000000000000794d */ /* 0x000fea0003800000 */
.L_x_5:
[----:B------:R-:W-:-:S00]  /*08d0*/  BRA `(.L_x_5) ;  /* 0xfffffffc00fc7947 */ /* 0x000fc0000383ffff */
[----:B------:R-:W-:-:S00]  /*08e0*/  NOP ;  /* 0x0000000000007918 */ /* 0x000fc00000000000 */
        /* <DEDUP_REMOVED lines=9> */
.L_x_6:


//--------------------- .nv.shared.reserved.0     --------------------------
	.section	.nv.shared.reserved.0,"aw",@nobits
	.weak		__nv_reservedSMEM_offset_0_alias
	.size		__nv_reservedSMEM_offset_0_alias, 0, 64
	.other		__nv_reservedSMEM_offset_0_alias,@"STO_CUDA_RESERVED_SHARED STV_DEFAULT"
__nv_reservedSMEM_offset_0_alias:
	.zero		0
	.zero		64


//--------------------- .nv.constant0._Z10kernSquarePii --------------------------
	.section	.nv.constant0._Z10kernSquarePii,"a",@progbits
	.sectionflags	@""
	.align	4
.nv.constant0._Z10kernSquarePii:
	.zero		908


//--------------------- SYMBOLS --------------------------

	.type		.nv.reservedSmem.offset0,@object
	.size		.nv.reservedSmem.offset0,0x4
